	.headerflags	@"EF_CUDA_TEXMODE_UNIFIED EF_CUDA_64BIT_ADDRESS EF_CUDA_ACCELERATORS EF_CUDA_SM90 EF_CUDA_VIRTUAL_SM(EF_CUDA_SM90)"
	.elftype	@"ET_EXEC"


//--------------------- .nv.info                  --------------------------
	.section	.nv.info,"",@"SHT_CUDA_INFO"
	.align	4


	//----- nvinfo : EIATTR_REGCOUNT
	.align		4
        /*0000*/ 	.byte	0x04, 0x2f
        /*0002*/ 	.short	(.L_1 - .L_0)
	.align		4
.L_0:
        /*0004*/ 	.word	index@(triton_poi_fused_4)
        /*0008*/ 	.word	0x00000020


	//----- nvinfo : EIATTR_MIN_STACK_SIZE
	.align		4
.L_1:
        /*000c*/ 	.byte	0x04, 0x12
        /*000e*/ 	.short	(.L_3 - .L_2)
	.align		4
.L_2:
        /*0010*/ 	.word	index@(triton_poi_fused_4)
        /*0014*/ 	.word	0x00000000


	//----- nvinfo : EIATTR_FRAME_SIZE
	.align		4
.L_3:
        /*0018*/ 	.byte	0x04, 0x11
        /*001a*/ 	.short	(.L_5 - .L_4)
	.align		4
.L_4:
        /*001c*/ 	.word	index@(triton_poi_fused_4)
        /*0020*/ 	.word	0x00000000


	//----- nvinfo : EIATTR_MIN_STACK_SIZE
	.align		4
.L_5:
        /*0024*/ 	.byte	0x04, 0x12
        /*0026*/ 	.short	(.L_7 - .L_6)
	.align		4
.L_6:
        /*0028*/ 	.word	index@(triton_poi_fused_4)
        /*002c*/ 	.word	0x00000000
.L_7:


//--------------------- .nv.info.triton_poi_fused_4 --------------------------
	.section	.nv.info.triton_poi_fused_4,"",@"SHT_CUDA_INFO"
	.sectionflags	@""
	.align	4


	//----- nvinfo : EIATTR_CUDA_API_VERSION
	.align		4
        /*0000*/ 	.byte	0x04, 0x37
        /*0002*/ 	.short	(.L_9 - .L_8)
.L_8:
        /*0004*/ 	.word	0x0000007c


	//----- nvinfo : EIATTR_KPARAM_INFO
	.align		4
.L_9:
        /*0008*/ 	.byte	0x04, 0x17
        /*000a*/ 	.short	(.L_11 - .L_10)
.L_10:
        /*000c*/ 	.word	0x00000000
        /*0010*/ 	.short	0x0003
        /*0012*/ 	.short	0x0014
        /*0014*/ 	.byte	0x00, 0xf0, 0x11, 0x00


	//----- nvinfo : EIATTR_KPARAM_INFO
	.align		4
.L_11:
        /*0018*/ 	.byte	0x04, 0x17
        /*001a*/ 	.short	(.L_13 - .L_12)
.L_12:
        /*001c*/ 	.word	0x00000000
        /*0020*/ 	.short	0x0002
        /*0022*/ 	.short	0x0010
        /*0024*/ 	.byte	0x00, 0xf0, 0x11, 0x00


	//----- nvinfo : EIATTR_KPARAM_INFO
	.align		4
.L_13:
        /*0028*/ 	.byte	0x04, 0x17
        /*002a*/ 	.short	(.L_15 - .L_14)
.L_14:
        /*002c*/ 	.word	0x00000000
        /*0030*/ 	.short	0x0001
        /*0032*/ 	.short	0x0008
        /*0034*/ 	.byte	0x00, 0xf4, 0x21, 0x00


	//----- nvinfo : EIATTR_KPARAM_INFO
	.align		4
.L_15:
        /*0038*/ 	.byte	0x04, 0x17
        /*003a*/ 	.short	(.L_17 - .L_16)
.L_16:
        /*003c*/ 	.word	0x00000000
        /*0040*/ 	.short	0x0000
        /*0042*/ 	.short	0x0000
        /*0044*/ 	.byte	0x00, 0xf4, 0x21, 0x00


	//----- nvinfo : EIATTR_SPARSE_MMA_MASK
	.align		4
.L_17:
        /*0048*/ 	.byte	0x03, 0x50
        /*004a*/ 	.short	0x0000


	//----- nvinfo : EIATTR_MAXREG_COUNT
	.align		4
        /*004c*/ 	.byte	0x03, 0x1b
        /*004e*/ 	.short	0x00ff


	//----- nvinfo : EIATTR_EXIT_INSTR_OFFSETS
	.align		4
        /*0050*/ 	.byte	0x04, 0x1c
        /*0052*/ 	.short	(.L_19 - .L_18)


	//   ....[0]....
.L_18:
        /*0054*/ 	.word	0x000005b0


	//   ....[1]....
        /*0058*/ 	.word	0x00000600


	//----- nvinfo : EIATTR_REQNTID
	.align		4
.L_19:
        /*005c*/ 	.byte	0x04, 0x10
        /*005e*/ 	.short	(.L_21 - .L_20)
.L_20:
        /*0060*/ 	.word	0x00000080
        /*0064*/ 	.word	0x00000001
        /*0068*/ 	.word	0x00000001


	//----- nvinfo : EIATTR_CBANK_PARAM_SIZE
	.align		4
.L_21:
        /*006c*/ 	.byte	0x03, 0x19
        /*006e*/ 	.short	0x0018


	//----- nvinfo : EIATTR_PARAM_CBANK
	.align		4
        /*0070*/ 	.byte	0x04, 0x0a
        /*0072*/ 	.short	(.L_23 - .L_22)
	.align		4
.L_22:
        /*0074*/ 	.word	index@(.nv.constant0.triton_poi_fused_4)
        /*0078*/ 	.short	0x0210
        /*007a*/ 	.short	0x0018


	//----- nvinfo : EIATTR_SW_WAR
	.align		4
.L_23:
        /*007c*/ 	.byte	0x04, 0x36
        /*007e*/ 	.short	(.L_25 - .L_24)
.L_24:
        /*0080*/ 	.word	0x00000008
.L_25:


//--------------------- .nv.callgraph             --------------------------
	.section	.nv.callgraph,"",@"SHT_CUDA_CALLGRAPH"
	.align	4
	.sectionentsize	8
	.align		4
        /*0000*/ 	.word	0x00000000
	.align		4
        /*0004*/ 	.word	0xffffffff
	.align		4
        /*0008*/ 	.word	0x00000000
	.align		4
        /*000c*/ 	.word	0xfffffffe
	.align		4
        /*0010*/ 	.word	0x00000000
	.align		4
        /*0014*/ 	.word	0xfffffffd
	.align		4
        /*0018*/ 	.word	0x00000000
	.align		4
        /*001c*/ 	.word	0xfffffffc


//--------------------- .text.triton_poi_fused_4  --------------------------
	.section	.text.triton_poi_fused_4,"ax",@progbits
	.sectionflags	@"SHF_BARRIERS=1"
	.align	128
        .global         triton_poi_fused_4
        .type           triton_poi_fused_4,@function
        .size           triton_poi_fused_4,(.L_x_1 - triton_poi_fused_4)
        .other          triton_poi_fused_4,@"STO_CUDA_ENTRY STV_DEFAULT"
triton_poi_fused_4:
.text.triton_poi_fused_4:
[----:B------:R-:W0:Y:S01]  /*0000*/  LDC R1, c[0x0][0x28] ;  /* 0x00000a00ff017b82 */ /* 0x000e220000000800 */
[----:B------:R-:W1:Y:S07]  /*0010*/  S2R R21, SR_TID.X ;  /* 0x0000000000157919 */ /* 0x000e6e0000002100 */
[----:B------:R-:W2:Y:S01]  /*0020*/  LDC.64 R18, c[0x0][0x210] ;  /* 0x00008400ff127b82 */ /* 0x000ea20000000a00 */
[----:B------:R-:W3:Y:S01]  /*0030*/  S2R R0, SR_CTAID.X ;  /* 0x0000000000007919 */ /* 0x000ee20000002500 */
[----:B------:R-:W4:Y:S01]  /*0040*/  S2R R16, SR_CTAID.Y ;  /* 0x0000000000107919 */ /* 0x000f220000002600 */
[----:B------:R-:W-:Y:S01]  /*0050*/  HFMA2.MMA R28, -RZ, RZ, 0, 0 ;  /* 0x00000000ff1c7435 */ /* 0x000fe200000001ff */
[----:B------:R-:W-:Y:S01]  /*0060*/  ULDC.64 UR6, c[0x0][0x208] ;  /* 0x0000820000067ab9 */ /* 0x000fe20000000a00 */
[----:B-1----:R-:W-:Y:S01]  /*0070*/  SHF.R.U32.HI R17, RZ, 0x4, R21 ;  /* 0x00000004ff117819 */ /* 0x002fe20000011615 */
[----:B---3--:R-:W-:-:S03]  /*0080*/  IMAD.SHL.U32 R0, R0, 0x10, RZ ;  /* 0x0000001000007824 */ /* 0x008fc600078e00ff */
[----:B------:R-:W-:Y:S01]  /*0090*/  SGXT.U32 R17, R17, 0x3 ;  /* 0x000000031111781a */ /* 0x000fe20000000000 */
[----:B----4-:R-:W-:Y:S01]  /*00a0*/  IMAD.SHL.U32 R16, R16, 0x40, RZ ;  /* 0x0000004010107824 */ /* 0x010fe200078e00ff */
[----:B------:R-:W-:-:S04]  /*00b0*/  LOP3.LUT R10, R0, 0xf, R21, 0xf8, !PT ;  /* 0x0000000f000a7812 */ /* 0x000fc800078ef815 */
[----:B------:R-:W-:Y:S02]  /*00c0*/  LOP3.LUT R2, R16, R17, RZ, 0xfc, !PT ;  /* 0x0000001110027212 */ /* 0x000fe400078efcff */
[----:B------:R-:W-:Y:S02]  /*00d0*/  LOP3.LUT R3, R16, 0x8, R17, 0xfe, !PT ;  /* 0x0000000810037812 */ /* 0x000fe400078efe11 */
[----:B------:R-:W-:Y:S01]  /*00e0*/  LOP3.LUT R4, R16, 0x10, R17, 0xfe, !PT ;  /* 0x0000001010047812 */ /* 0x000fe200078efe11 */
[--C-:B------:R-:W-:Y:S01]  /*00f0*/  IMAD R11, R2, 0x9, R10.reuse ;  /* 0x00000009020b7824 */ /* 0x100fe200078e020a */
        /* <DEDUP_REMOVED lines=10> */
[----:B------:R-:W-:Y:S01]  /*01a0*/  ISETP.GE.AND P0, PT, R10, 0x9, PT ;  /* 0x000000090a00780c */ /* 0x000fe20003f06270 */
[----:B------:R-:W-:-:S02]  /*01b0*/  IMAD R29, R8, 0x9, R10 ;  /* 0x00000009081d7824 */ /* 0x000fc400078e020a */
[----:B------:R-:W-:Y:S02]  /*01c0*/  IMAD R20, R9, 0x9, R10 ;  /* 0x0000000909147824 */ /* 0x000fe400078e020a */
[----:B--2---:R-:W-:-:S04]  /*01d0*/  IMAD.WIDE R2, R11, 0x4, R18 ;  /* 0x000000040b027825 */ /* 0x004fc800078e0212 */
[----:B------:R-:W-:-:S04]  /*01e0*/  IMAD.WIDE R4, R13, 0x4, R18 ;  /* 0x000000040d047825 */ /* 0x000fc800078e0212 */
[----:B------:R-:W-:-:S04]  /*01f0*/  IMAD.WIDE R6, R15, 0x4, R18 ;  /* 0x000000040f067825 */ /* 0x000fc800078e0212 */
[----:B------:R-:W-:Y:S01]  /*0200*/  IMAD.WIDE R8, R23, 0x4, R18 ;  /* 0x0000000417087825 */ /* 0x000fe200078e0212 */
[----:B------:R-:W-:-:S03]  /*0210*/  CS2R R22, SRZ ;  /* 0x0000000000167805 */ /* 0x000fc6000001ff00 */
[--C-:B------:R-:W-:Y:S01]  /*0220*/  IMAD.WIDE R10, R25, 0x4, R18.reuse ;  /* 0x00000004190a7825 */ /* 0x100fe200078e0212 */
[----:B------:R-:W-:Y:S02]  /*0230*/  CS2R R24, SRZ ;  /* 0x0000000000187805 */ /* 0x000fe4000001ff00 */
[----:B------:R1:W2:Y:S01]  /*0240*/  @!P0 LDG.E.EL R23, desc[UR6][R2.64] ;  /* 0x0000000602178981 */ /* 0x0002a2000c2e1900 */
[--C-:B------:R-:W-:Y:S01]  /*0250*/  IMAD.WIDE R12, R27, 0x4, R18.reuse ;  /* 0x000000041b0c7825 */ /* 0x100fe200078e0212 */
[----:B------:R-:W-:Y:S02]  /*0260*/  CS2R R26, SRZ ;  /* 0x00000000001a7805 */ /* 0x000fe4000001ff00 */
[----:B------:R-:W3:Y:S01]  /*0270*/  @!P0 LDG.E.EL R24, desc[UR6][R4.64] ;  /* 0x0000000604188981 */ /* 0x000ee2000c2e1900 */
[----:B------:R-:W-:-:S03]  /*0280*/  IMAD.WIDE R14, R29, 0x4, R18 ;  /* 0x000000041d0e7825 */ /* 0x000fc600078e0212 */
[----:B------:R4:W5:Y:S01]  /*0290*/  @!P0 LDG.E.EL R22, desc[UR6][R8.64] ;  /* 0x0000000608168981 */ /* 0x000962000c2e1900 */
[----:B------:R-:W-:-:S03]  /*02a0*/  IMAD.WIDE R18, R20, 0x4, R18 ;  /* 0x0000000414127825 */ /* 0x000fc600078e0212 */
[----:B------:R1:W5:Y:S01]  /*02b0*/  @!P0 LDG.E.EL R25, desc[UR6][R10.64] ;  /* 0x000000060a198981 */ /* 0x000362000c2e1900 */
[----:B------:R-:W-:-:S03]  /*02c0*/  IMAD.MOV.U32 R20, RZ, RZ, RZ ;  /* 0x000000ffff147224 */ /* 0x000fc600078e00ff */
[----:B------:R-:W5:Y:S04]  /*02d0*/  @!P0 LDG.E.EL R28, desc[UR6][R12.64] ;  /* 0x000000060c1c8981 */ /* 0x000f68000c2e1900 */
[----:B------:R-:W5:Y:S04]  /*02e0*/  @!P0 LDG.E.EL R20, desc[UR6][R6.64] ;  /* 0x0000000606148981 */ /* 0x000f68000c2e1900 */
[----:B------:R-:W5:Y:S04]  /*02f0*/  @!P0 LDG.E.EL R27, desc[UR6][R14.64] ;  /* 0x000000060e1b8981 */ /* 0x000f68000c2e1900 */
[----:B------:R-:W5:Y:S01]  /*0300*/  @!P0 LDG.E.EL R26, desc[UR6][R18.64] ;  /* 0x00000006121a8981 */ /* 0x000f62000c2e1900 */
[----:B------:R-:W4:Y:S01]  /*0310*/  S2UR UR5, SR_CgaCtaId ;  /* 0x00000000000579c3 */ /* 0x000f220000008800 */
[----:B-1----:R-:W-:Y:S01]  /*0320*/  IMAD.SHL.U32 R2, R21, 0x40, RZ ;  /* 0x0000004015027824 */ /* 0x002fe200078e00ff */
[----:B------:R-:W-:-:S04]  /*0330*/  UMOV UR4, 0x400 ;  /* 0x0000040000047882 */ /* 0x000fc80000000000 */
[----:B------:R-:W-:-:S04]  /*0340*/  LOP3.LUT R2, R2, 0x3c0, RZ, 0xc0, !PT ;  /* 0x000003c002027812 */ /* 0x000fc800078ec0ff */
[----:B------:R-:W-:Y:S01]  /*0350*/  LOP3.LUT R3, R2, R17, RZ, 0xfc, !PT ;  /* 0x0000001102037212 */ /* 0x000fe200078efcff */
[----:B0---4-:R-:W-:-:S06]  /*0360*/  UPRMT UR4, UR5, 0x654, UR4 ;  /* 0x0000065405047896 */ /* 0x011fcc0008000004 */
[----:B------:R-:W-:-:S05]  /*0370*/  LEA.HI R2, R2, UR4, RZ, 0x1e ;  /* 0x0000000402027c11 */ /* 0x000fca000f8ff0ff */
[----:B------:R-:W-:Y:S01]  /*0380*/  IMAD R29, R3, 0x4, R2 ;  /* 0x00000004031d7824 */ /* 0x000fe200078e0202 */
[C---:B------:R-:W-:Y:S02]  /*0390*/  LOP3.LUT R2, R21.reuse, 0x70, RZ, 0xc0, !PT ;  /* 0x0000007015027812 */ /* 0x040fe400078ec0ff */
[----:B------:R-:W-:-:S03]  /*03a0*/  SHF.L.U32 R21, R21, 0x2, RZ ;  /* 0x0000000215157819 */ /* 0x000fc600000006ff */
[----:B------:R-:W-:Y:S01]  /*03b0*/  VIADD R3, R2, UR4 ;  /* 0x0000000402037c36 */ /* 0x000fe20008000000 */
[----:B------:R-:W-:-:S05]  /*03c0*/  LOP3.LUT R8, R21, 0x1fc, RZ, 0xc0, !PT ;  /* 0x000001fc15087812 */ /* 0x000fca00078ec0ff */
[----:B------:R-:W-:Y:S01]  /*03d0*/  IMAD R4, R8, 0x4, R3 ;  /* 0x0000000408047824 */ /* 0x000fe200078e0203 */
[----:B------:R-:W-:Y:S01]  /*03e0*/  LOP3.LUT R16, R16, 0x3c, R21, 0xf8, !PT ;  /* 0x0000003c10107812 */ /* 0x000fe200078ef815 */
[----:B------:R-:W0:Y:S04]  /*03f0*/  LDC.64 R2, c[0x0][0x218] ;  /* 0x00008600ff027b82 */ /* 0x000e280000000a00 */
[----:B------:R-:W-:-:S05]  /*0400*/  IMAD.HI R9, R16, 0x2aaaaaab, RZ ;  /* 0x2aaaaaab10097827 */ /* 0x000fca00078e02ff */
[----:B------:R-:W-:-:S04]  /*0410*/  SHF.R.U32.HI R10, RZ, 0x1f, R9 ;  /* 0x0000001fff0a7819 */ /* 0x000fc80000011609 */
[----:B------:R-:W-:Y:S02]  /*0420*/  LEA.HI.SX32 R11, R9, R10, 0x1d ;  /* 0x0000000a090b7211 */ /* 0x000fe400078feaff */
[----:B------:R-:W-:Y:S02]  /*0430*/  LOP3.LUT R10, R8, 0x200, RZ, 0xfc, !PT ;  /* 0x00000200080a7812 */ /* 0x000fe400078efcff */
[----:B------:R-:W-:Y:S01]  /*0440*/  LOP3.LUT R9, R0, R17, RZ, 0xfc, !PT ;  /* 0x0000001100097212 */ /* 0x000fe200078efcff */
[C---:B------:R-:W-:Y:S01]  /*0450*/  IMAD R16, R11.reuse, -0x30, R16 ;  /* 0xffffffd00b107824 */ /* 0x040fe200078e0210 */
[----:B------:R-:W-:Y:S02]  /*0460*/  LOP3.LUT R0, R0, 0x8, R17, 0xfe, !PT ;  /* 0x0000000800007812 */ /* 0x000fe400078efe11 */
[----:B------:R-:W-:Y:S01]  /*0470*/  SHF.R.U32.HI R10, RZ, 0x2, R10 ;  /* 0x00000002ff0a7819 */ /* 0x000fe2000001160a */
[----:B------:R-:W-:Y:S01]  /*0480*/  IMAD R16, R11, 0x1b0, R16 ;  /* 0x000001b00b107824 */ /* 0x000fe200078e0210 */
[----:B------:R-:W-:-:S02]  /*0490*/  ISETP.GE.AND P1, PT, R9, 0x9, PT ;  /* 0x000000090900780c */ /* 0x000fc40003f26270 */
[----:B------:R-:W-:Y:S01]  /*04a0*/  ISETP.GE.AND P0, PT, R0, 0x9, PT ;  /* 0x000000090000780c */ /* 0x000fe20003f06270 */
[----:B------:R-:W-:Y:S01]  /*04b0*/  IMAD R11, R9, 0x30, R16 ;  /* 0x00000030090b7824 */ /* 0x000fe200078e0210 */
[----:B------:R-:W-:-:S04]  /*04c0*/  LOP3.LUT R10, R10, 0xf0, RZ, 0xc0, !PT ;  /* 0x000000f00a0a7812 */ /* 0x000fc800078ec0ff */
[----:B------:R-:W-:Y:S01]  /*04d0*/  IADD3 R9, R10, UR4, RZ ;  /* 0x000000040a097c10 */ /* 0x000fe2000fffe0ff */
[----:B0-----:R-:W-:-:S04]  /*04e0*/  IMAD.WIDE R10, R11, 0x4, R2 ;  /* 0x000000040b0a7825 */ /* 0x001fc800078e0202 */
[----:B------:R-:W-:Y:S01]  /*04f0*/  IMAD R9, R8, 0x4, R9 ;  /* 0x0000000408097824 */ /* 0x000fe200078e0209 */
[----:B--2---:R-:W-:Y:S04]  /*0500*/  STS [R29], R23 ;  /* 0x000000171d007388 */ /* 0x004fe80000000800 */
[----:B---3--:R-:W-:Y:S04]  /*0510*/  STS [R29+0x20], R24 ;  /* 0x000020181d007388 */ /* 0x008fe80000000800 */
[----:B-----5:R-:W-:Y:S04]  /*0520*/  STS [R29+0x60], R22 ;  /* 0x000060161d007388 */ /* 0x020fe80000000800 */
[----:B------:R-:W-:Y:S04]  /*0530*/  STS [R29+0x80], R25 ;  /* 0x000080191d007388 */ /* 0x000fe80000000800 */
[----:B------:R-:W-:Y:S04]  /*0540*/  STS [R29+0xa0], R28 ;  /* 0x0000a01c1d007388 */ /* 0x000fe80000000800 */
[----:B------:R-:W-:Y:S04]  /*0550*/  STS [R29+0x40], R20 ;  /* 0x000040141d007388 */ /* 0x000fe80000000800 */
[----:B------:R-:W-:Y:S04]  /*0560*/  STS [R29+0xc0], R27 ;  /* 0x0000c01b1d007388 */ /* 0x000fe80000000800 */
[----:B------:R-:W-:Y:S01]  /*0570*/  STS [R29+0xe0], R26 ;  /* 0x0000e01a1d007388 */ /* 0x000fe20000000800 */
[----:B------:R-:W-:Y:S06]  /*0580*/  BAR.SYNC.DEFER_BLOCKING 0x0 ;  /* 0x0000000000007b1d */ /* 0x000fec0000010000 */
[----:B------:R-:W0:Y:S04]  /*0590*/  LDS.128 R4, [R4] ;  /* 0x0000000004047984 */ /* 0x000e280000000c00 */
[----:B0-----:R0:W-:Y:S02]  /*05a0*/  @!P1 STG.E.128 desc[UR6][R10.64], R4 ;  /* 0x000000040a009986 */ /* 0x0011e4000c101d06 */
[----:B0-----:R-:W-:Y:S05]  /*05b0*/  @P0 EXIT ;  /* 0x000000000000094d */ /* 0x001fea0003800000 */
[----:B0-----:R-:W0:Y:S01]  /*05c0*/  LDS.128 R8, [R9+0x800] ;  /* 0x0008000009087984 */ /* 0x001e220000000c00 */
[----:B------:R-:W-:-:S04]  /*05d0*/  IMAD R5, R0, 0x30, R16 ;  /* 0x0000003000057824 */ /* 0x000fc800078e0210 */
[----:B------:R-:W-:-:S05]  /*05e0*/  IMAD.WIDE R2, R5, 0x4, R2 ;  /* 0x0000000405027825 */ /* 0x000fca00078e0202 */
[----:B0-----:R-:W-:Y:S01]  /*05f0*/  STG.E.128 desc[UR6][R2.64], R8 ;  /* 0x0000000802007986 */ /* 0x001fe2000c101d06 */
[----:B------:R-:W-:Y:S05]  /*0600*/  EXIT ;  /* 0x000000000000794d */ /* 0x000fea0003800000 */
.L_x_0:
[----:B------:R-:W-:-:S00]  /*0610*/  BRA `(.L_x_0) ;  /* 0xfffffffc00fc7947 */ /* 0x000fc0000383ffff */
[----:B------:R-:W-:-:S00]  /*0620*/  NOP ;  /* 0x0000000000007918 */ /* 0x000fc00000000000 */
        /* <DEDUP_REMOVED lines=13> */
.L_x_1:


//--------------------- .nv.shared.triton_poi_fused_4 --------------------------
	.section	.nv.shared.triton_poi_fused_4,"aw",@nobits
	.sectionflags	@""
	.align	16
	.zero		1024


//--------------------- .nv.constant0.triton_poi_fused_4 --------------------------
	.section	.nv.constant0.triton_poi_fused_4,"a",@progbits
	.sectionflags	@""
	.align	4
.nv.constant0.triton_poi_fused_4:
	.zero		552
